//
// Generated by NVIDIA NVVM Compiler
//
// Compiler Build ID: CL-36424714
// Cuda compilation tools, release 13.0, V13.0.88
// Based on NVVM 20.0.0
//

.version 9.0
.target sm_100
.address_size 64

	// .globl	_Z15matrixMulKernelPKdS0_Pdi

.visible .entry _Z15matrixMulKernelPKdS0_Pdi(
	.param .u64 .ptr .align 1 _Z15matrixMulKernelPKdS0_Pdi_param_0,
	.param .u64 .ptr .align 1 _Z15matrixMulKernelPKdS0_Pdi_param_1,
	.param .u64 .ptr .align 1 _Z15matrixMulKernelPKdS0_Pdi_param_2,
	.param .u32 _Z15matrixMulKernelPKdS0_Pdi_param_3
)
{
	.reg .pred 	%p<10>;
	.reg .b32 	%r<41>;
	.reg .b64 	%rd<67>;
	.reg .b64 	%fd<67>;

	ld.param.u64 	%rd14, [_Z15matrixMulKernelPKdS0_Pdi_param_0];
	ld.param.u64 	%rd15, [_Z15matrixMulKernelPKdS0_Pdi_param_1];
	ld.param.u32 	%r17, [_Z15matrixMulKernelPKdS0_Pdi_param_3];
	cvta.to.global.u64 	%rd1, %rd15;
	cvta.to.global.u64 	%rd2, %rd14;
	mov.u32 	%r18, %ctaid.y;
	mov.u32 	%r19, %ntid.y;
	mov.u32 	%r20, %tid.y;
	mad.lo.s32 	%r1, %r18, %r19, %r20;
	mov.u32 	%r21, %ctaid.x;
	mov.u32 	%r22, %ntid.x;
	mov.u32 	%r23, %tid.x;
	mad.lo.s32 	%r2, %r21, %r22, %r23;
	max.s32 	%r24, %r1, %r2;
	setp.ge.s32 	%p1, %r24, %r17;
	@%p1 bra 	$L__BB0_13;
	mul.lo.s32 	%r3, %r17, %r1;
	and.b32  	%r4, %r17, 7;
	setp.lt.u32 	%p2, %r17, 8;
	mov.f64 	%fd66, 0d0000000000000000;
	mov.b32 	%r39, 0;
	@%p2 bra 	$L__BB0_4;
	and.b32  	%r26, %r17, 2147483640;
	neg.s32 	%r37, %r26;
	mul.wide.s32 	%rd16, %r17, 8;
	add.s64 	%rd3, %rd1, %rd16;
	mul.wide.s32 	%rd17, %r17, 16;
	add.s64 	%rd4, %rd1, %rd17;
	mul.wide.s32 	%rd18, %r17, 24;
	add.s64 	%rd5, %rd1, %rd18;
	mul.wide.s32 	%rd19, %r17, 32;
	add.s64 	%rd6, %rd1, %rd19;
	mul.wide.s32 	%rd20, %r17, 40;
	add.s64 	%rd7, %rd1, %rd20;
	mul.wide.s32 	%rd21, %r17, 48;
	add.s64 	%rd8, %rd1, %rd21;
	mul.wide.s32 	%rd22, %r17, 56;
	add.s64 	%rd9, %rd1, %rd22;
	mul.wide.u32 	%rd23, %r3, 8;
	add.s64 	%rd24, %rd23, %rd2;
	add.s64 	%rd66, %rd24, 32;
	mov.f64 	%fd66, 0d0000000000000000;
	mov.u32 	%r36, %r2;
$L__BB0_3:
	.pragma "nounroll";
	and.b32  	%r39, %r17, 2147483640;
	mul.wide.s32 	%rd25, %r36, 8;
	add.s64 	%rd26, %rd3, %rd25;
	add.s64 	%rd27, %rd4, %rd25;
	add.s64 	%rd28, %rd5, %rd25;
	add.s64 	%rd29, %rd6, %rd25;
	add.s64 	%rd30, %rd7, %rd25;
	add.s64 	%rd31, %rd8, %rd25;
	add.s64 	%rd32, %rd9, %rd25;
	add.s64 	%rd33, %rd1, %rd25;
	ld.global.f64 	%fd16, [%rd66+-32];
	ld.global.f64 	%fd17, [%rd33];
	fma.rn.f64 	%fd18, %fd16, %fd17, %fd66;
	ld.global.f64 	%fd19, [%rd66+-24];
	ld.global.f64 	%fd20, [%rd26];
	fma.rn.f64 	%fd21, %fd19, %fd20, %fd18;
	ld.global.f64 	%fd22, [%rd66+-16];
	ld.global.f64 	%fd23, [%rd27];
	fma.rn.f64 	%fd24, %fd22, %fd23, %fd21;
	ld.global.f64 	%fd25, [%rd66+-8];
	ld.global.f64 	%fd26, [%rd28];
	fma.rn.f64 	%fd27, %fd25, %fd26, %fd24;
	ld.global.f64 	%fd28, [%rd66];
	ld.global.f64 	%fd29, [%rd29];
	fma.rn.f64 	%fd30, %fd28, %fd29, %fd27;
	ld.global.f64 	%fd31, [%rd66+8];
	ld.global.f64 	%fd32, [%rd30];
	fma.rn.f64 	%fd33, %fd31, %fd32, %fd30;
	ld.global.f64 	%fd34, [%rd66+16];
	ld.global.f64 	%fd35, [%rd31];
	fma.rn.f64 	%fd36, %fd34, %fd35, %fd33;
	ld.global.f64 	%fd37, [%rd66+24];
	ld.global.f64 	%fd38, [%rd32];
	fma.rn.f64 	%fd66, %fd37, %fd38, %fd36;
	add.s32 	%r37, %r37, 8;
	shl.b32 	%r27, %r17, 3;
	add.s32 	%r36, %r36, %r27;
	add.s64 	%rd66, %rd66, 64;
	setp.ne.s32 	%p3, %r37, 0;
	@%p3 bra 	$L__BB0_3;
$L__BB0_4:
	setp.eq.s32 	%p4, %r4, 0;
	@%p4 bra 	$L__BB0_12;
	and.b32  	%r12, %r17, 3;
	setp.lt.u32 	%p5, %r4, 4;
	@%p5 bra 	$L__BB0_7;
	add.s32 	%r28, %r39, %r3;
	mul.wide.u32 	%rd34, %r28, 8;
	add.s64 	%rd35, %rd2, %rd34;
	ld.global.f64 	%fd40, [%rd35];
	mad.lo.s32 	%r29, %r39, %r17, %r2;
	mul.wide.s32 	%rd36, %r29, 8;
	add.s64 	%rd37, %rd1, %rd36;
	ld.global.f64 	%fd41, [%rd37];
	fma.rn.f64 	%fd42, %fd40, %fd41, %fd66;
	cvt.u64.u32 	%rd38, %r3;
	cvt.u64.u32 	%rd39, %r39;
	add.s64 	%rd40, %rd39, %rd38;
	shl.b64 	%rd41, %rd40, 3;
	add.s64 	%rd42, %rd2, %rd41;
	ld.global.f64 	%fd43, [%rd42+8];
	mul.wide.s32 	%rd43, %r17, 8;
	add.s64 	%rd44, %rd37, %rd43;
	ld.global.f64 	%fd44, [%rd44];
	fma.rn.f64 	%fd45, %fd43, %fd44, %fd42;
	ld.global.f64 	%fd46, [%rd42+16];
	add.s64 	%rd45, %rd44, %rd43;
	ld.global.f64 	%fd47, [%rd45];
	fma.rn.f64 	%fd48, %fd46, %fd47, %fd45;
	ld.global.f64 	%fd49, [%rd42+24];
	add.s64 	%rd46, %rd45, %rd43;
	ld.global.f64 	%fd50, [%rd46];
	fma.rn.f64 	%fd66, %fd49, %fd50, %fd48;
	add.s32 	%r39, %r39, 4;
$L__BB0_7:
	setp.eq.s32 	%p6, %r12, 0;
	@%p6 bra 	$L__BB0_12;
	setp.eq.s32 	%p7, %r12, 1;
	@%p7 bra 	$L__BB0_10;
	add.s32 	%r30, %r39, %r3;
	mul.wide.u32 	%rd47, %r30, 8;
	add.s64 	%rd48, %rd2, %rd47;
	ld.global.f64 	%fd52, [%rd48];
	mad.lo.s32 	%r31, %r39, %r17, %r2;
	mul.wide.s32 	%rd49, %r31, 8;
	add.s64 	%rd50, %rd1, %rd49;
	ld.global.f64 	%fd53, [%rd50];
	fma.rn.f64 	%fd54, %fd52, %fd53, %fd66;
	cvt.u64.u32 	%rd51, %r3;
	cvt.u64.u32 	%rd52, %r39;
	add.s64 	%rd53, %rd52, %rd51;
	shl.b64 	%rd54, %rd53, 3;
	add.s64 	%rd55, %rd2, %rd54;
	ld.global.f64 	%fd55, [%rd55+8];
	mul.wide.s32 	%rd56, %r17, 8;
	add.s64 	%rd57, %rd50, %rd56;
	ld.global.f64 	%fd56, [%rd57];
	fma.rn.f64 	%fd66, %fd55, %fd56, %fd54;
	add.s32 	%r39, %r39, 2;
$L__BB0_10:
	and.b32  	%r32, %r17, 1;
	setp.eq.b32 	%p8, %r32, 1;
	not.pred 	%p9, %p8;
	@%p9 bra 	$L__BB0_12;
	add.s32 	%r33, %r39, %r3;
	mul.wide.u32 	%rd58, %r33, 8;
	add.s64 	%rd59, %rd2, %rd58;
	ld.global.f64 	%fd57, [%rd59];
	mad.lo.s32 	%r34, %r39, %r17, %r2;
	mul.wide.s32 	%rd60, %r34, 8;
	add.s64 	%rd61, %rd1, %rd60;
	ld.global.f64 	%fd58, [%rd61];
	fma.rn.f64 	%fd66, %fd57, %fd58, %fd66;
$L__BB0_12:
	ld.param.u64 	%rd65, [_Z15matrixMulKernelPKdS0_Pdi_param_2];
	add.s32 	%r35, %r3, %r2;
	cvta.to.global.u64 	%rd62, %rd65;
	mul.wide.s32 	%rd63, %r35, 8;
	add.s64 	%rd64, %rd62, %rd63;
	st.global.f64 	[%rd64], %fd66;
$L__BB0_13:
	ret;

}


// ===== COMPILED SASS (sm_100) =====

	.target	sm_100

	.elftype	@"ET_EXEC"


//--------------------- .note.nv.tkinfo           --------------------------
	.section	.note.nv.tkinfo,"",@"SHT_NOTE"
	.sectionflags	@"SHF_NOTE_NV_TKINFO"
	.tkinfo
        /*0018*/ 	.word	0x00000002
        /*0030*/ 	.string	""
        /*0030*/ 	.string	"ptxas"
        /*0030*/ 	.string	"Cuda compilation tools, release 13.0, V13.0.88"
        /*0030*/ 	.string	"Build cuda_13.0.r13.0/compiler.36424714_0"
        /*0030*/ 	.string	"-arch sm_100 -m 64 "



//--------------------- .note.nv.cuinfo           --------------------------
	.section	.note.nv.cuinfo,"",@"SHT_NOTE"
	.sectionflags	@"SHF_NOTE_NV_CUINFO"
        /*0018*/ 	.short	0x0002
        /*001a*/ 	.short	0x0064
        /*001c*/ 	.short	0x0082
	.zero		2


//--------------------- .nv.info                  --------------------------
	.section	.nv.info,"",@"SHT_CUDA_INFO"
	.align	4


	//----- nvinfo : EIATTR_REGCOUNT
	.align		4
        /*0000*/ 	.byte	0x04, 0x2f
        /*0002*/ 	.short	(.L_1 - .L_0)
	.align		4
.L_0:
        /*0004*/ 	.word	index@(_Z15matrixMulKernelPKdS0_Pdi)
        /*0008*/ 	.word	0x0000001e


	//----- nvinfo : EIATTR_FRAME_SIZE
	.align		4
.L_1:
        /*000c*/ 	.byte	0x04, 0x11
        /*000e*/ 	.short	(.L_3 - .L_2)
	.align		4
.L_2:
        /*0010*/ 	.word	index@(_Z15matrixMulKernelPKdS0_Pdi)
        /*0014*/ 	.word	0x00000000


	//----- nvinfo : EIATTR_MIN_STACK_SIZE
	.align		4
.L_3:
        /*0018*/ 	.byte	0x04, 0x12
        /*001a*/ 	.short	(.L_5 - .L_4)
	.align		4
.L_4:
        /*001c*/ 	.word	index@(_Z15matrixMulKernelPKdS0_Pdi)
        /*0020*/ 	.word	0x00000000
.L_5:


//--------------------- .nv.compat                --------------------------
	.section	.nv.compat,"",@"SHT_CUDA_COMPAT_INFO"
	.align	4
        /*0000*/ 	.byte	0x02, 0x09, 0x00, 0x00, 0x02, 0x02, 0x01, 0x00, 0x02, 0x05, 0x05, 0x00, 0x03, 0x07, 0x01, 0x01
        /*0010*/ 	.byte	0x02, 0x03, 0x00, 0x00, 0x02, 0x06, 0x01, 0x00, 0x04, 0x0b, 0x08, 0x00, 0x01, 0x00, 0x00, 0x00
        /*0020*/ 	.byte	0x00, 0x00, 0x00, 0x00


//--------------------- .nv.info._Z15matrixMulKernelPKdS0_Pdi --------------------------
	.section	.nv.info._Z15matrixMulKernelPKdS0_Pdi,"",@"SHT_CUDA_INFO"
	.sectionflags	@""
	.align	4


	//----- nvinfo : EIATTR_CUDA_API_VERSION
	.align		4
        /*0000*/ 	.byte	0x04, 0x37
        /*0002*/ 	.short	(.L_7 - .L_6)
.L_6:
        /*0004*/ 	.word	0x00000082


	//----- nvinfo : EIATTR_KPARAM_INFO
	.align		4
.L_7:
        /*0008*/ 	.byte	0x04, 0x17
        /*000a*/ 	.short	(.L_9 - .L_8)
.L_8:
        /*000c*/ 	.word	0x00000000
        /*0010*/ 	.short	0x0003
        /*0012*/ 	.short	0x0018
        /*0014*/ 	.byte	0x00, 0xf0, 0x11, 0x00


	//----- nvinfo : EIATTR_KPARAM_INFO
	.align		4
.L_9:
        /*0018*/ 	.byte	0x04, 0x17
        /*001a*/ 	.short	(.L_11 - .L_10)
.L_10:
        /*001c*/ 	.word	0x00000000
        /*0020*/ 	.short	0x0002
        /*0022*/ 	.short	0x0010
        /*0024*/ 	.byte	0x00, 0xf5, 0x21, 0x00


	//----- nvinfo : EIATTR_KPARAM_INFO
	.align		4
.L_11:
        /*0028*/ 	.byte	0x04, 0x17
        /*002a*/ 	.short	(.L_13 - .L_12)
.L_12:
        /*002c*/ 	.word	0x00000000
        /*0030*/ 	.short	0x0001
        /*0032*/ 	.short	0x0008
        /*0034*/ 	.byte	0x00, 0xf5, 0x21, 0x00


	//----- nvinfo : EIATTR_KPARAM_INFO
	.align		4
.L_13:
        /*0038*/ 	.byte	0x04, 0x17
        /*003a*/ 	.short	(.L_15 - .L_14)
.L_14:
        /*003c*/ 	.word	0x00000000
        /*0040*/ 	.short	0x0000
        /*0042*/ 	.short	0x0000
        /*0044*/ 	.byte	0x00, 0xf5, 0x21, 0x00


	//----- nvinfo : EIATTR_SPARSE_MMA_MASK
	.align		4
.L_15:
        /*0048*/ 	.byte	0x03, 0x50
        /*004a*/ 	.short	0x0000


	//----- nvinfo : EIATTR_MAXREG_COUNT
	.align		4
        /*004c*/ 	.byte	0x03, 0x1b
        /*004e*/ 	.short	0x00ff


	//----- nvinfo : EIATTR_MERCURY_ISA_VERSION
	.align		4
        /*0050*/ 	.byte	0x03, 0x5f
        /*0052*/ 	.short	0x0101


	//----- nvinfo : EIATTR_VRC_CTA_INIT_COUNT
	.align		4
        /*0054*/ 	.byte	0x02, 0x4a
	.zero		1
	.zero		1


	//----- nvinfo : EIATTR_EXIT_INSTR_OFFSETS
	.align		4
        /*0058*/ 	.byte	0x04, 0x1c
        /*005a*/ 	.short	(.L_17 - .L_16)


	//   ....[0]....
.L_16:
        /*005c*/ 	.word	0x000000c0


	//   ....[1]....
        /*0060*/ 	.word	0x00000ad0


	//----- nvinfo : EIATTR_CBANK_PARAM_SIZE
	.align		4
.L_17:
        /*0064*/ 	.byte	0x03, 0x19
        /*0066*/ 	.short	0x001c


	//----- nvinfo : EIATTR_PARAM_CBANK
	.align		4
        /*0068*/ 	.byte	0x04, 0x0a
        /*006a*/ 	.short	(.L_19 - .L_18)
	.align		4
.L_18:
        /*006c*/ 	.word	index@(.nv.constant0._Z15matrixMulKernelPKdS0_Pdi)
        /*0070*/ 	.short	0x0380
        /*0072*/ 	.short	0x001c


	//----- nvinfo : EIATTR_SW_WAR
	.align		4
.L_19:
        /*0074*/ 	.byte	0x04, 0x36
        /*0076*/ 	.short	(.L_21 - .L_20)
.L_20:
        /*0078*/ 	.word	0x00000008
.L_21:


//--------------------- .nv.callgraph             --------------------------
	.section	.nv.callgraph,"",@"SHT_CUDA_CALLGRAPH"
	.align	4
	.sectionentsize	8
	.align		4
        /*0000*/ 	.word	0x00000000
	.align		4
        /*0004*/ 	.word	0xffffffff
	.align		4
        /*0008*/ 	.word	0x00000000
	.align		4
        /*000c*/ 	.word	0xfffffffe
	.align		4
        /*0010*/ 	.word	0x00000000
	.align		4
        /*0014*/ 	.word	0xfffffffd
	.align		4
        /*0018*/ 	.word	0x00000000
	.align		4
        /*001c*/ 	.word	0xfffffffc


//--------------------- .text._Z15matrixMulKernelPKdS0_Pdi --------------------------
	.section	.text._Z15matrixMulKernelPKdS0_Pdi,"ax",@progbits
	.align	128
        .global         _Z15matrixMulKernelPKdS0_Pdi
        .type           _Z15matrixMulKernelPKdS0_Pdi,@function
        .size           _Z15matrixMulKernelPKdS0_Pdi,(.L_x_5 - _Z15matrixMulKernelPKdS0_Pdi)
        .other          _Z15matrixMulKernelPKdS0_Pdi,@"STO_CUDA_ENTRY STV_DEFAULT"
_Z15matrixMulKernelPKdS0_Pdi:
.text._Z15matrixMulKernelPKdS0_Pdi:
[----:B------:R-:W-:Y:S01]  /*0000*/  LDC R1, c[0x0][0x37c] ;  /* 0x0000df00ff017b82 */ /* 0x000fe20000000800 */
[----:B------:R-:W0:Y:S07]  /*0010*/  S2R R0, SR_TID.Y ;  /* 0x0000000000007919 */ /* 0x000e2e0000002200 */
[----:B------:R-:W0:Y:S01]  /*0020*/  S2UR UR4, SR_CTAID.Y ;  /* 0x00000000000479c3 */ /* 0x000e220000002600 */
[----:B------:R-:W1:Y:S01]  /*0030*/  LDCU UR18, c[0x0][0x398] ;  /* 0x00007300ff1277ac */ /* 0x000e620008000800 */
[----:B------:R-:W2:Y:S06]  /*0040*/  S2R R3, SR_TID.X ;  /* 0x0000000000037919 */ /* 0x000eac0000002100 */
[----:B------:R-:W0:Y:S08]  /*0050*/  LDC R21, c[0x0][0x364] ;  /* 0x0000d900ff157b82 */ /* 0x000e300000000800 */
[----:B------:R-:W2:Y:S08]  /*0060*/  S2UR UR5, SR_CTAID.X ;  /* 0x00000000000579c3 */ /* 0x000eb00000002500 */
[----:B------:R-:W2:Y:S01]  /*0070*/  LDC R2, c[0x0][0x360] ;  /* 0x0000d800ff027b82 */ /* 0x000ea20000000800 */
[----:B0-----:R-:W-:-:S02]  /*0080*/  IMAD R21, R21, UR4, R0 ;  /* 0x0000000415157c24 */ /* 0x001fc4000f8e0200 */
[----:B--2---:R-:W-:-:S05]  /*0090*/  IMAD R0, R2, UR5, R3 ;  /* 0x0000000502007c24 */ /* 0x004fca000f8e0203 */
[----:B------:R-:W-:-:S04]  /*00a0*/  VIMNMX R2, PT, PT, R21, R0, !PT ;  /* 0x0000000015027248 */ /* 0x000fc80007fe0100 */
[----:B-1----:R-:W-:-:S13]  /*00b0*/  ISETP.GE.AND P0, PT, R2, UR18, PT ;  /* 0x0000001202007c0c */ /* 0x002fda000bf06270 */
[----:B------:R-:W-:Y:S05]  /*00c0*/  @P0 EXIT ;  /* 0x000000000000094d */ /* 0x000fea0003800000 */
[----:B------:R-:W-:Y:S02]  /*00d0*/  UISETP.GE.U32.AND UP0, UPT, UR18, 0x8, UPT ;  /* 0x000000081200788c */ /* 0x000fe4000bf06070 */
[----:B------:R-:W-:Y:S01]  /*00e0*/  IMAD R21, R21, UR18, RZ ;  /* 0x0000001215157c24 */ /* 0x000fe2000f8e02ff */
[----:B------:R-:W-:Y:S01]  /*00f0*/  CS2R R12, SRZ ;  /* 0x00000000000c7805 */ /* 0x000fe2000001ff00 */
[----:B------:R-:W0:Y:S01]  /*0100*/  LDCU.64 UR16, c[0x0][0x358] ;  /* 0x00006b00ff1077ac */ /* 0x000e220008000a00 */
[----:B------:R-:W-:-:S04]  /*0110*/  UMOV UR4, URZ ;  /* 0x000000ff00047c82 */ /* 0x000fc80008000000 */
[----:B------:R-:W-:Y:S05]  /*0120*/  BRA.U !UP0, `(.L_x_0) ;  /* 0x0000000508147547 */ /* 0x000fea000b800000 */
[----:B------:R-:W1:Y:S01]  /*0130*/  LDCU.128 UR20, c[0x0][0x380] ;  /* 0x00007000ff1477ac */ /* 0x000e620008000c00 */
[----:B------:R-:W-:Y:S01]  /*0140*/  IMAD.MOV.U32 R20, RZ, RZ, R0 ;  /* 0x000000ffff147224 */ /* 0x000fe200078e0000 */
[----:B------:R-:W-:Y:S01]  /*0150*/  CS2R R12, SRZ ;  /* 0x00000000000c7805 */ /* 0x000fe2000001ff00 */
[----:B------:R-:W-:-:S04]  /*0160*/  ULOP3.LUT UR4, UR18, 0x7ffffff8, URZ, 0xc0, !UPT ;  /* 0x7ffffff812047892 */ /* 0x000fc8000f8ec0ff */
[----:B------:R-:W-:Y:S01]  /*0170*/  UIADD3 UR4, UPT, UPT, -UR4, URZ, URZ ;  /* 0x000000ff04047290 */ /* 0x000fe2000fffe1ff */
[----:B-1----:R-:W-:Y:S01]  /*0180*/  MOV R2, UR20 ;  /* 0x0000001400027c02 */ /* 0x002fe20008000f00 */
[----:B------:R-:W-:Y:S01]  /*0190*/  IMAD.U32 R3, RZ, RZ, UR21 ;  /* 0x00000015ff037e24 */ /* 0x000fe2000f8e00ff */
[----:B------:R-:W-:Y:S02]  /*01a0*/  UIMAD.WIDE UR6, UR18, 0x18, UR22 ;  /* 0x00000018120678a5 */ /* 0x000fe4000f8e0216 */
[----:B------:R-:W-:Y:S01]  /*01b0*/  UIMAD.WIDE UR8, UR18, 0x20, UR22 ;  /* 0x00000020120878a5 */ /* 0x000fe2000f8e0216 */
[----:B------:R-:W-:Y:S01]  /*01c0*/  IMAD.WIDE.U32 R2, R21, 0x8, R2 ;  /* 0x0000000815027825 */ /* 0x000fe200078e0002 */
[----:B------:R-:W-:Y:S02]  /*01d0*/  UIMAD.WIDE UR10, UR18, 0x28, UR22 ;  /* 0x00000028120a78a5 */ /* 0x000fe4000f8e0216 */
[----:B------:R-:W-:Y:S01]  /*01e0*/  UIMAD.WIDE UR12, UR18, 0x30, UR22 ;  /* 0x00000030120c78a5 */ /* 0x000fe2000f8e0216 */
[----:B------:R-:W-:Y:S01]  /*01f0*/  IADD3 R8, P0, PT, R2, 0x20, RZ ;  /* 0x0000002002087810 */ /* 0x000fe20007f1e0ff */
[----:B------:R-:W-:-:S03]  /*0200*/  UIMAD.WIDE UR14, UR18, 0x38, UR22 ;  /* 0x00000038120e78a5 */ /* 0x000fc6000f8e0216 */
[----:B------:R-:W-:-:S09]  /*0210*/  IADD3.X R9, PT, PT, RZ, R3, RZ, P0, !PT ;  /* 0x00000003ff097210 */ /* 0x000fd200007fe4ff */
.L_x_1:
[----:B------:R-:W-:Y:S01]  /*0220*/  HFMA2 R23, -RZ, RZ, 0, 4.76837158203125e-07 ;  /* 0x00000008ff177431 */ /* 0x000fe200000001ff */
[----:B------:R-:W-:Y:S01]  /*0230*/  UIMAD.WIDE UR24, UR18, 0x8, UR22 ;  /* 0x00000008121878a5 */ /* 0x000fe2000f8e0216 */
[----:B------:R-:W-:Y:S01]  /*0240*/  IMAD.MOV.U32 R2, RZ, RZ, R8 ;  /* 0x000000ffff027224 */ /* 0x000fe200078e0008 */
[----:B------:R-:W-:Y:S01]  /*0250*/  MOV R3, R9 ;  /* 0x0000000900037202 */ /* 0x000fe20000000f00 */
[----:B------:R-:W-:-:S03]  /*0260*/  UIMAD.WIDE UR20, UR18, 0x10, UR22 ;  /* 0x00000010121478a5 */ /* 0x000fc6000f8e0216 */
[----:B------:R-:W-:Y:S01]  /*0270*/  MOV R19, UR25 ;  /* 0x0000001900137c02 */ /* 0x000fe20008000f00 */
[----:B------:R-:W-:Y:S01]  /*0280*/  IMAD.U32 R18, RZ, RZ, UR24 ;  /* 0x00000018ff127e24 */ /* 0x000fe2000f8e00ff */
[----:B0-----:R-:W2:Y:S01]  /*0290*/  LDG.E.64 R24, desc[UR16][R2.64+-0x20] ;  /* 0xffffe01002187981 */ /* 0x001ea2000c1e1b00 */
[C---:B------:R-:W-:Y:S01]  /*02a0*/  IMAD.WIDE R22, R20.reuse, R23, UR22 ;  /* 0x0000001614167e25 */ /* 0x040fe2000f8e0217 */
[----:B------:R-:W-:Y:S02]  /*02b0*/  MOV R16, UR20 ;  /* 0x0000001400107c02 */ /* 0x000fe40008000f00 */
[----:B------:R-:W3:Y:S01]  /*02c0*/  LDG.E.64 R10, desc[UR16][R2.64+-0x18] ;  /* 0xffffe810020a7981 */ /* 0x000ee2000c1e1b00 */
[----:B------:R-:W-:-:S03]  /*02d0*/  IMAD.WIDE R18, R20, 0x8, R18 ;  /* 0x0000000814127825 */ /* 0x000fc600078e0212 */
[----:B------:R-:W2:Y:S01]  /*02e0*/  LDG.E.64 R22, desc[UR16][R22.64] ;  /* 0x0000001016167981 */ /* 0x000ea2000c1e1b00 */
[----:B------:R-:W-:-:S03]  /*02f0*/  IMAD.U32 R17, RZ, RZ, UR21 ;  /* 0x00000015ff117e24 */ /* 0x000fc6000f8e00ff */
[----:B------:R-:W3:Y:S01]  /*0300*/  LDG.E.64 R18, desc[UR16][R18.64] ;  /* 0x0000001012127981 */ /* 0x000ee2000c1e1b00 */
[----:B------:R-:W-:-:S04]  /*0310*/  IMAD.WIDE R16, R20, 0x8, R16 ;  /* 0x0000000814107825 */ /* 0x000fc800078e0210 */
[----:B------:R-:W-:Y:S01]  /*0320*/  HFMA2 R9, -RZ, RZ, 0, 4.76837158203125e-07 ;  /* 0x00000008ff097431 */ /* 0x000fe200000001ff */
[----:B------:R-:W4:Y:S04]  /*0330*/  LDG.E.64 R14, desc[UR16][R2.64+-0x10] ;  /* 0xfffff010020e7981 */ /* 0x000f28000c1e1b00 */
[----:B------:R-:W4:Y:S01]  /*0340*/  LDG.E.64 R16, desc[UR16][R16.64] ;  /* 0x0000001010107981 */ /* 0x000f22000c1e1b00 */
[----:B------:R-:W-:-:S03]  /*0350*/  IMAD.WIDE R8, R20, R9, UR6 ;  /* 0x0000000614087e25 */ /* 0x000fc6000f8e0209 */
[----:B------:R-:W5:Y:S04]  /*0360*/  LDG.E.64 R6, desc[UR16][R2.64+-0x8] ;  /* 0xfffff81002067981 */ /* 0x000f68000c1e1b00 */
[----:B------:R-:W5:Y:S01]  /*0370*/  LDG.E.64 R8, desc[UR16][R8.64] ;  /* 0x0000001008087981 */ /* 0x000f62000c1e1b00 */
[----:B------:R-:W-:-:S05]  /*0380*/  MOV R5, 0x8 ;  /* 0x0000000800057802 */ /* 0x000fca0000000f00 */
[----:B------:R-:W-:-:S06]  /*0390*/  IMAD.WIDE R4, R20, R5, UR8 ;  /* 0x0000000814047e25 */ /* 0x000fcc000f8e0205 */
[----:B------:R-:W5:Y:S01]  /*03a0*/  LDG.E.64 R4, desc[UR16][R4.64] ;  /* 0x0000001004047981 */ /* 0x000f62000c1e1b00 */
[----:B--2---:R-:W-:Y:S01]  /*03b0*/  DFMA R24, R24, R22, R12 ;  /* 0x000000161818722b */ /* 0x004fe2000000000c */
[----:B------:R-:W-:Y:S02]  /*03c0*/  IMAD.MOV.U32 R23, RZ, RZ, 0x8 ;  /* 0x00000008ff177424 */ /* 0x000fe400078e00ff */
[----:B------:R-:W2:Y:S02]  /*03d0*/  LDG.E.64 R12, desc[UR16][R2.64] ;  /* 0x00000010020c7981 */ /* 0x000ea4000c1e1b00 */
[----:B------:R-:W-:-:S03]  /*03e0*/  IMAD.WIDE R22, R20, R23, UR10 ;  /* 0x0000000a14167e25 */ /* 0x000fc6000f8e0217 */
[----:B---3--:R-:W-:Y:S01]  /*03f0*/  DFMA R18, R10, R18, R24 ;  /* 0x000000120a12722b */ /* 0x008fe20000000018 */
[----:B------:R-:W-:Y:S01]  /*0400*/  MOV R25, 0x8 ;  /* 0x0000000800197802 */ /* 0x000fe20000000f00 */
[----:B------:R-:W3:Y:S04]  /*0410*/  LDG.E.64 R10, desc[UR16][R2.64+0x8] ;  /* 0x00000810020a7981 */ /* 0x000ee8000c1e1b00 */
[----:B------:R-:W3:Y:S01]  /*0420*/  LDG.E.64 R22, desc[UR16][R22.64] ;  /* 0x0000001016167981 */ /* 0x000ee2000c1e1b00 */
[C---:B------:R-:W-:Y:S01]  /*0430*/  IMAD.WIDE R24, R20.reuse, R25, UR12 ;  /* 0x0000000c14187e25 */ /* 0x040fe2000f8e0219 */
[----:B----4-:R-:W-:Y:S01]  /*0440*/  DFMA R16, R14, R16, R18 ;  /* 0x000000100e10722b */ /* 0x010fe20000000012 */
[----:B------:R-:W-:Y:S01]  /*0450*/  MOV R19, 0x8 ;  /* 0x0000000800137802 */ /* 0x000fe20000000f00 */
[----:B------:R-:W4:Y:S04]  /*0460*/  LDG.E.64 R14, desc[UR16][R2.64+0x10] ;  /* 0x00001010020e7981 */ /* 0x000f28000c1e1b00 */
[----:B------:R-:W4:Y:S01]  /*0470*/  LDG.E.64 R24, desc[UR16][R24.64] ;  /* 0x0000001018187981 */ /* 0x000f22000c1e1b00 */
[----:B------:R-:W-:Y:S01]  /*0480*/  IMAD.WIDE R18, R20, R19, UR14 ;  /* 0x0000000e14127e25 */ /* 0x000fe2000f8e0213 */
[----:B-----5:R-:W-:-:S02]  /*0490*/  DFMA R8, R6, R8, R16 ;  /* 0x000000080608722b */ /* 0x020fc40000000010 */
[----:B------:R-:W5:Y:S04]  /*04a0*/  LDG.E.64 R6, desc[UR16][R2.64+0x18] ;  /* 0x0000181002067981 */ /* 0x000f68000c1e1b00 */
[----:B------:R-:W5:Y:S01]  /*04b0*/  LDG.E.64 R18, desc[UR16][R18.64] ;  /* 0x0000001012127981 */ /* 0x000f62000c1e1b00 */
[----:B------:R-:W-:-:S04]  /*04c0*/  UIADD3 UR4, UPT, UPT, UR4, 0x8, URZ ;  /* 0x0000000804047890 */ /* 0x000fc8000fffe0ff */
[----:B------:R-:W-:Y:S01]  /*04d0*/  UISETP.NE.AND UP0, UPT, UR4, URZ, UPT ;  /* 0x000000ff0400728c */ /* 0x000fe2000bf05270 */
[----:B--2---:R-:W-:-:S08]  /*04e0*/  DFMA R4, R12, R4, R8 ;  /* 0x000000040c04722b */ /* 0x004fd00000000008 */
[----:B---3--:R-:W-:-:S08]  /*04f0*/  DFMA R4, R10, R22, R4 ;  /* 0x000000160a04722b */ /* 0x008fd00000000004 */
[----:B----4-:R-:W-:Y:S01]  /*0500*/  DFMA R4, R14, R24, R4 ;  /* 0x000000180e04722b */ /* 0x010fe20000000004 */
[----:B------:R-:W-:-:S07]  /*0510*/  IADD3 R8, P0, PT, R2, 0x40, RZ ;  /* 0x0000004002087810 */ /* 0x000fce0007f1e0ff */
[----:B-----5:R-:W-:Y:S01]  /*0520*/  DFMA R12, R6, R18, R4 ;  /* 0x00000012060c722b */ /* 0x020fe20000000004 */
[----:B------:R-:W-:Y:S01]  /*0530*/  IMAD.U32 R5, RZ, RZ, UR18 ;  /* 0x00000012ff057e24 */ /* 0x000fe2000f8e00ff */
[----:B------:R-:W-:-:S04]  /*0540*/  IADD3.X R9, PT, PT, RZ, R3, RZ, P0, !PT ;  /* 0x00000003ff097210 */ /* 0x000fc800007fe4ff */
[----:B------:R-:W-:Y:S01]  /*0550*/  LEA R20, R5, R20, 0x3 ;  /* 0x0000001405147211 */ /* 0x000fe200078e18ff */
[----:B------:R-:W-:Y:S06]  /*0560*/  BRA.U UP0, `(.L_x_1) ;  /* 0xfffffffd002c7547 */ /* 0x000fec000b83ffff */
[----:B------:R-:W-:-:S12]  /*0570*/  ULOP3.LUT UR4, UR18, 0x7ffffff8, URZ, 0xc0, !UPT ;  /* 0x7ffffff812047892 */ /* 0x000fd8000f8ec0ff */
.L_x_0:
[----:B------:R-:W-:-:S04]  /*0580*/  ULOP3.LUT UR6, UR18, 0x7, URZ, 0xc0, !UPT ;  /* 0x0000000712067892 */ /* 0x000fc8000f8ec0ff */
[----:B------:R-:W-:-:S09]  /*0590*/  UISETP.NE.AND UP0, UPT, UR6, URZ, UPT ;  /* 0x000000ff0600728c */ /* 0x000fd2000bf05270 */
[----:B------:R-:W-:Y:S05]  /*05a0*/  BRA.U !UP0, `(.L_x_2) ;  /* 0x0000000508387547 */ /* 0x000fea000b800000 */
[----:B------:R-:W-:Y:S02]  /*05b0*/  UISETP.GE.U32.AND UP0, UPT, UR6, 0x4, UPT ;  /* 0x000000040600788c */ /* 0x000fe4000bf06070 */
[----:B------:R-:W-:-:S04]  /*05c0*/  ULOP3.LUT UR5, UR18, 0x3, URZ, 0xc0, !UPT ;  /* 0x0000000312057892 */ /* 0x000fc8000f8ec0ff */
[----:B------:R-:W-:-:S03]  /*05d0*/  UISETP.NE.AND UP1, UPT, UR5, URZ, UPT ;  /* 0x000000ff0500728c */ /* 0x000fc6000bf25270 */
[----:B------:R-:W-:Y:S08]  /*05e0*/  BRA.U !UP0, `(.L_x_3) ;  /* 0x00000001087c7547 */ /* 0x000ff0000b800000 */
[----:B------:R-:W1:Y:S01]  /*05f0*/  LDC.64 R10, c[0x0][0x380] ;  /* 0x0000e000ff0a7b82 */ /* 0x000e620000000a00 */
[----:B------:R-:W2:Y:S01]  /*0600*/  LDCU.64 UR6, c[0x0][0x380] ;  /* 0x00007000ff0677ac */ /* 0x000ea20008000a00 */
[----:B------:R-:W-:Y:S01]  /*0610*/  IMAD.U32 R5, RZ, RZ, UR4 ;  /* 0x00000004ff057e24 */ /* 0x000fe2000f8e00ff */
[C---:B------:R-:W-:Y:S01]  /*0620*/  IADD3 R3, PT, PT, R21.reuse, UR4, RZ ;  /* 0x0000000415037c10 */ /* 0x040fe2000fffe0ff */
[----:B------:R-:W-:Y:S01]  /*0630*/  IMAD.U32 R23, RZ, RZ, UR18 ;  /* 0x00000012ff177e24 */ /* 0x000fe2000f8e00ff */
[----:B------:R-:W-:Y:S01]  /*0640*/  IADD3 R2, P0, PT, R21, UR4, RZ ;  /* 0x0000000415027c10 */ /* 0x000fe2000ff1e0ff */
[----:B------:R-:W-:Y:S02]  /*0650*/  IMAD R5, R5, UR18, R0 ;  /* 0x0000001205057c24 */ /* 0x000fe4000f8e0200 */
[----:B------:R-:W3:Y:S01]  /*0660*/  LDC.64 R18, c[0x0][0x388] ;  /* 0x0000e200ff127b82 */ /* 0x000ee20000000a00 */
[----:B------:R-:W-:Y:S01]  /*0670*/  MOV R25, UR18 ;  /* 0x0000001200197c02 */ /* 0x000fe20008000f00 */
[----:B-1----:R-:W-:Y:S01]  /*0680*/  IMAD.WIDE.U32 R10, R3, 0x8, R10 ;  /* 0x00000008030a7825 */ /* 0x002fe200078e000a */
[----:B------:R-:W-:-:S02]  /*0690*/  IADD3.X R3, PT, PT, RZ, RZ, RZ, P0, !PT ;  /* 0x000000ffff037210 */ /* 0x000fc400007fe4ff */
[----:B--2---:R-:W-:-:S03]  /*06a0*/  LEA R16, P0, R2, UR6, 0x3 ;  /* 0x0000000602107c11 */ /* 0x004fc6000f8018ff */
[----:B0-----:R-:W2:Y:S01]  /*06b0*/  LDG.E.64 R10, desc[UR16][R10.64] ;  /* 0x000000100a0a7981 */ /* 0x001ea2000c1e1b00 */
[----:B---3--:R-:W-:Y:S01]  /*06c0*/  IMAD.WIDE R18, R5, 0x8, R18 ;  /* 0x0000000805127825 */ /* 0x008fe200078e0212 */
[----:B------:R-:W-:-:S04]  /*06d0*/  LEA.HI.X R17, R2, UR7, R3, 0x3, P0 ;  /* 0x0000000702117c11 */ /* 0x000fc800080f1c03 */
[----:B------:R-:W2:Y:S01]  /*06e0*/  LDG.E.64 R14, desc[UR16][R18.64] ;  /* 0x00000010120e7981 */ /* 0x000ea2000c1e1b00 */
[----:B------:R-:W-:-:S03]  /*06f0*/  IMAD.WIDE R22, R23, 0x8, R18 ;  /* 0x0000000817167825 */ /* 0x000fc600078e0212 */
[----:B------:R-:W3:Y:S04]  /*0700*/  LDG.E.64 R6, desc[UR16][R16.64+0x8] ;  /* 0x0000081010067981 */ /* 0x000ee8000c1e1b00 */
[----:B------:R-:W3:Y:S01]  /*0710*/  LDG.E.64 R8, desc[UR16][R22.64] ;  /* 0x0000001016087981 */ /* 0x000ee2000c1e1b00 */
[----:B------:R-:W-:Y:S01]  /*0720*/  IMAD.WIDE R24, R25, 0x8, R22 ;  /* 0x0000000819187825 */ /* 0x000fe200078e0216 */
[----:B------:R-:W-:Y:S02]  /*0730*/  MOV R27, UR18 ;  /* 0x00000012001b7c02 */ /* 0x000fe40008000f00 */
[----:B------:R-:W4:Y:S04]  /*0740*/  LDG.E.64 R2, desc[UR16][R16.64+0x10] ;  /* 0x0000101010027981 */ /* 0x000f28000c1e1b00 */
[----:B------:R-:W4:Y:S01]  /*0750*/  LDG.E.64 R4, desc[UR16][R24.64] ;  /* 0x0000001018047981 */ /* 0x000f22000c1e1b00 */
[----:B------:R-:W-:-:S03]  /*0760*/  IMAD.WIDE R26, R27, 0x8, R24 ;  /* 0x000000081b1a7825 */ /* 0x000fc600078e0218 */
[----:B------:R-:W5:Y:S04]  /*0770*/  LDG.E.64 R18, desc[UR16][R16.64+0x18] ;  /* 0x0000181010127981 */ /* 0x000f68000c1e1b00 */
[----:B------:R-:W5:Y:S01]  /*0780*/  LDG.E.64 R26, desc[UR16][R26.64] ;  /* 0x000000101a1a7981 */ /* 0x000f62000c1e1b00 */
[----:B------:R-:W-:Y:S01]  /*0790*/  UIADD3 UR4, UPT, UPT, UR4, 0x4, URZ ;  /* 0x0000000404047890 */ /* 0x000fe2000fffe0ff */
[----:B--2---:R-:W-:-:S08]  /*07a0*/  DFMA R10, R10, R14, R12 ;  /* 0x0000000e0a0a722b */ /* 0x004fd0000000000c */
[----:B---3--:R-:W-:-:S08]  /*07b0*/  DFMA R6, R6, R8, R10 ;  /* 0x000000080606722b */ /* 0x008fd0000000000a */
[----:B----4-:R-:W-:-:S08]  /*07c0*/  DFMA R2, R2, R4, R6 ;  /* 0x000000040202722b */ /* 0x010fd00000000006 */
[----:B-----5:R-:W-:-:S11]  /*07d0*/  DFMA R12, R18, R26, R2 ;  /* 0x0000001a120c722b */ /* 0x020fd60000000002 */
.L_x_3:
[----:B------:R-:W-:Y:S05]  /*07e0*/  BRA.U !UP1, `(.L_x_2) ;  /* 0x0000000109a87547 */ /* 0x000fea000b800000 */
[----:B------:R-:W-:Y:S01]  /*07f0*/  UISETP.NE.AND UP0, UPT, UR5, 0x1, UPT ;  /* 0x000000010500788c */ /* 0x000fe2000bf05270 */
[----:B------:R-:W-:Y:S01]  /*0800*/  IMAD.U32 R9, RZ, RZ, UR4 ;  /* 0x00000004ff097e24 */ /* 0x000fe2000f8e00ff */
[----:B------:R-:W-:Y:S02]  /*0810*/  ULOP3.LUT UR5, UR18, 0x1, URZ, 0xc0, !UPT ;  /* 0x0000000112057892 */ /* 0x000fe4000f8ec0ff */
[----:B------:R-:W-:Y:S02]  /*0820*/  MOV R11, UR18 ;  /* 0x00000012000b7c02 */ /* 0x000fe40008000f00 */
[----:B------:R-:W-:Y:S01]  /*0830*/  PLOP3.LUT P1, PT, PT, PT, UP0, 0x80, 0x8 ;  /* 0x000000000008781c */ /* 0x000fe20003f2f008 */
[----:B------:R-:W-:-:S04]  /*0840*/  UISETP.NE.U32.AND UP1, UPT, UR5, 0x1, UPT ;  /* 0x000000010500788c */ /* 0x000fc8000bf25070 */
[----:B------:R-:W1:Y:S02]  /*0850*/  @UP0 LDCU.128 UR8, c[0x0][0x380] ;  /* 0x00007000ff0807ac */ /* 0x000e640008000c00 */
[----:B------:R-:W-:Y:S01]  /*0860*/  PLOP3.LUT P0, PT, PT, PT, UP1, 0x80, 0x8 ;  /* 0x000000000008781c */ /* 0x000fe20003f0f018 */
[----:B------:R-:W2:Y:S05]  /*0870*/  @UP0 LDCU.64 UR6, c[0x0][0x380] ;  /* 0x00007000ff0607ac */ /* 0x000eaa0008000a00 */
[C---:B------:R-:W-:Y:S01]  /*0880*/  @P1 IADD3 R7, PT, PT, R21.reuse, UR4, RZ ;  /* 0x0000000415071c10 */ /* 0x040fe2000fffe0ff */
[----:B------:R-:W3:Y:S01]  /*0890*/  @!UP1 LDCU.128 UR12, c[0x0][0x380] ;  /* 0x00007000ff0c97ac */ /* 0x000ee20008000c00 */
[----:B------:R-:W-:Y:S01]  /*08a0*/  @P1 IADD3 R6, P2, PT, R21, UR4, RZ ;  /* 0x0000000415061c10 */ /* 0x000fe2000ff5e0ff */
[----:B------:R-:W-:Y:S01]  /*08b0*/  @P1 IMAD R9, R9, UR18, R0 ;  /* 0x0000001209091c24 */ /* 0x000fe2000f8e0200 */
[----:B------:R-:W-:Y:S01]  /*08c0*/  @UP0 UIADD3 UR4, UPT, UPT, UR4, 0x2, URZ ;  /* 0x0000000204040890 */ /* 0x000fe2000fffe0ff */
[----:B-1----:R-:W-:Y:S01]  /*08d0*/  MOV R2, UR8 ;  /* 0x0000000800027c02 */ /* 0x002fe20008000f00 */
[----:B------:R-:W-:Y:S01]  /*08e0*/  IMAD.U32 R3, RZ, RZ, UR9 ;  /* 0x00000009ff037e24 */ /* 0x000fe2000f8e00ff */
[----:B------:R-:W-:-:S02]  /*08f0*/  MOV R4, UR10 ;  /* 0x0000000a00047c02 */ /* 0x000fc40008000f00 */
[----:B------:R-:W-:Y:S01]  /*0900*/  MOV R5, UR11 ;  /* 0x0000000b00057c02 */ /* 0x000fe20008000f00 */
[----:B------:R-:W-:-:S04]  /*0910*/  @P1 IMAD.WIDE.U32 R2, R7, 0x8, R2 ;  /* 0x0000000807021825 */ /* 0x000fc800078e0002 */
[----:B------:R-:W-:Y:S01]  /*0920*/  @P1 IMAD.WIDE R4, R9, 0x8, R4 ;  /* 0x0000000809041825 */ /* 0x000fe200078e0204 */
[----:B------:R-:W-:Y:S01]  /*0930*/  MOV R19, UR4 ;  /* 0x0000000400137c02 */ /* 0x000fe20008000f00 */
[----:B0-----:R-:W4:Y:S02]  /*0940*/  @P1 LDG.E.64 R2, desc[UR16][R2.64] ;  /* 0x0000001002021981 */ /* 0x001f24000c1e1b00 */
[----:B------:R-:W-:Y:S01]  /*0950*/  @P1 IMAD.X R7, RZ, RZ, RZ, P2 ;  /* 0x000000ffff071224 */ /* 0x000fe200010e06ff */
[----:B--2---:R-:W-:-:S04]  /*0960*/  @P1 LEA R8, P2, R6, UR6, 0x3 ;  /* 0x0000000606081c11 */ /* 0x004fc8000f8418ff */
[----:B------:R-:W-:Y:S01]  /*0970*/  @P1 LEA.HI.X R9, R6, UR7, R7, 0x3, P2 ;  /* 0x0000000706091c11 */ /* 0x000fe200090f1c07 */
[----:B------:R-:W-:Y:S02]  /*0980*/  @P1 IMAD.WIDE R6, R11, 0x8, R4 ;  /* 0x000000080b061825 */ /* 0x000fe400078e0204 */
[----:B------:R-:W4:Y:S01]  /*0990*/  @P1 LDG.E.64 R4, desc[UR16][R4.64] ;  /* 0x0000001004041981 */ /* 0x000f22000c1e1b00 */
[----:B---3--:R-:W-:Y:S01]  /*09a0*/  MOV R14, UR12 ;  /* 0x0000000c000e7c02 */ /* 0x008fe20008000f00 */
[----:B------:R-:W-:Y:S01]  /*09b0*/  IMAD.U32 R15, RZ, RZ, UR13 ;  /* 0x0000000dff0f7e24 */ /* 0x000fe2000f8e00ff */
[----:B------:R-:W-:Y:S01]  /*09c0*/  MOV R10, UR14 ;  /* 0x0000000e000a7c02 */ /* 0x000fe20008000f00 */
[----:B------:R-:W-:Y:S01]  /*09d0*/  IMAD.U32 R11, RZ, RZ, UR15 ;  /* 0x0000000fff0b7e24 */ /* 0x000fe2000f8e00ff */
[----:B------:R-:W-:Y:S01]  /*09e0*/  @!P0 IADD3 R17, PT, PT, R21, UR4, RZ ;  /* 0x0000000415118c10 */ /* 0x000fe2000fffe0ff */
[----:B------:R-:W-:Y:S01]  /*09f0*/  @!P0 IMAD R19, R19, UR18, R0 ;  /* 0x0000001213138c24 */ /* 0x000fe2000f8e0200 */
[----:B------:R-:W2:Y:S04]  /*0a00*/  @P1 LDG.E.64 R6, desc[UR16][R6.64] ;  /* 0x0000001006061981 */ /* 0x000ea8000c1e1b00 */
[----:B------:R-:W2:Y:S01]  /*0a10*/  @P1 LDG.E.64 R8, desc[UR16][R8.64+0x8] ;  /* 0x0000081008081981 */ /* 0x000ea2000c1e1b00 */
[----:B------:R-:W-:-:S04]  /*0a20*/  @!P0 IMAD.WIDE.U32 R14, R17, 0x8, R14 ;  /* 0x00000008110e8825 */ /* 0x000fc800078e000e */
[----:B------:R-:W-:Y:S02]  /*0a30*/  @!P0 IMAD.WIDE R10, R19, 0x8, R10 ;  /* 0x00000008130a8825 */ /* 0x000fe400078e020a */
[----:B------:R-:W3:Y:S04]  /*0a40*/  @!P0 LDG.E.64 R14, desc[UR16][R14.64] ;  /* 0x000000100e0e8981 */ /* 0x000ee8000c1e1b00 */
[----:B------:R-:W3:Y:S01]  /*0a50*/  @!P0 LDG.E.64 R10, desc[UR16][R10.64] ;  /* 0x000000100a0a8981 */ /* 0x000ee2000c1e1b00 */
[----:B----4-:R-:W-:-:S08]  /*0a60*/  @P1 DFMA R2, R2, R4, R12 ;  /* 0x000000040202122b */ /* 0x010fd0000000000c */
[----:B--2---:R-:W-:-:S08]  /*0a70*/  @P1 DFMA R12, R8, R6, R2 ;  /* 0x00000006080c122b */ /* 0x004fd00000000002 */
[----:B---3--:R-:W-:-:S11]  /*0a80*/  @!P0 DFMA R12, R14, R10, R12 ;  /* 0x0000000a0e0c822b */ /* 0x008fd6000000000c */
.L_x_2:
[----:B------:R-:W1:Y:S01]  /*0a90*/  LDC.64 R2, c[0x0][0x390] ;  /* 0x0000e400ff027b82 */ /* 0x000e620000000a00 */
[----:B------:R-:W-:-:S05]  /*0aa0*/  IADD3 R21, PT, PT, R0, R21, RZ ;  /* 0x0000001500157210 */ /* 0x000fca0007ffe0ff */
[----:B-1----:R-:W-:-:S05]  /*0ab0*/  IMAD.WIDE R2, R21, 0x8, R2 ;  /* 0x0000000815027825 */ /* 0x002fca00078e0202 */
[----:B0-----:R-:W-:Y:S01]  /*0ac0*/  STG.E.64 desc[UR16][R2.64], R12 ;  /* 0x0000000c02007986 */ /* 0x001fe2000c101b10 */
[----:B------:R-:W-:Y:S05]  /*0ad0*/  EXIT ;  /* 0x000000000000794d */ /* 0x000fea0003800000 */
.L_x_4:
[----:B------:R-:W-:-:S00]  /*0ae0*/  BRA `(.L_x_4) ;  /* 0xfffffffc00fc7947 */ /* 0x000fc0000383ffff */
[----:B------:R-:W-:-:S00]  /*0af0*/  NOP ;  /* 0x0000000000007918 */ /* 0x000fc00000000000 */
        /* <DEDUP_REMOVED lines=8> */
.L_x_5:


//--------------------- .nv.shared.reserved.0     --------------------------
	.section	.nv.shared.reserved.0,"aw",@nobits
	.weak		__nv_reservedSMEM_offset_0_alias
	.size		__nv_reservedSMEM_offset_0_alias, 0, 64
	.other		__nv_reservedSMEM_offset_0_alias,@"STO_CUDA_RESERVED_SHARED STV_DEFAULT"
__nv_reservedSMEM_offset_0_alias:
	.zero		0
	.zero		64


//--------------------- .nv.constant0._Z15matrixMulKernelPKdS0_Pdi --------------------------
	.section	.nv.constant0._Z15matrixMulKernelPKdS0_Pdi,"a",@progbits
	.sectionflags	@""
	.align	4
.nv.constant0._Z15matrixMulKernelPKdS0_Pdi:
	.zero		924


//--------------------- SYMBOLS --------------------------

	.type		.nv.reservedSmem.offset0,@object
	.size		.nv.reservedSmem.offset0,0x4
